//
// Generated by NVIDIA NVVM Compiler
//
// Compiler Build ID: CL-36424714
// Cuda compilation tools, release 13.0, V13.0.88
// Based on NVVM 20.0.0
//

.version 9.0
.target sm_100
.address_size 64

	// .globl	_Z4edgePiS_S_S_S_
// _ZZ4edgePiS_S_S_S_E10quickBreak_$_0 has been demoted

.visible .entry _Z4edgePiS_S_S_S_(
	.param .u64 .ptr .align 1 _Z4edgePiS_S_S_S__param_0,
	.param .u64 .ptr .align 1 _Z4edgePiS_S_S_S__param_1,
	.param .u64 .ptr .align 1 _Z4edgePiS_S_S_S__param_2,
	.param .u64 .ptr .align 1 _Z4edgePiS_S_S_S__param_3,
	.param .u64 .ptr .align 1 _Z4edgePiS_S_S_S__param_4
)
{
	.reg .pred 	%p<7>;
	.reg .b32 	%r<31>;
	.reg .b64 	%rd<23>;
	// demoted variable
	.shared .align 4 .u32 _ZZ4edgePiS_S_S_S_E10quickBreak_$_0;
	ld.param.u64 	%rd10, [_Z4edgePiS_S_S_S__param_0];
	ld.param.u64 	%rd11, [_Z4edgePiS_S_S_S__param_1];
	ld.param.u64 	%rd12, [_Z4edgePiS_S_S_S__param_2];
	ld.param.u64 	%rd13, [_Z4edgePiS_S_S_S__param_3];
	ld.param.u64 	%rd14, [_Z4edgePiS_S_S_S__param_4];
	cvta.to.global.u64 	%rd1, %rd12;
	cvta.to.global.u64 	%rd2, %rd10;
	cvta.to.global.u64 	%rd3, %rd14;
	cvta.to.global.u64 	%rd4, %rd11;
	cvta.to.global.u64 	%rd5, %rd13;
	mov.u32 	%r6, %tid.z;
	mov.u32 	%r7, %ntid.x;
	mov.u32 	%r8, %ntid.y;
	mov.u32 	%r9, %tid.y;
	mov.u32 	%r10, %tid.x;
	mad.lo.s32 	%r11, %r8, %r6, %r9;
	mad.lo.s32 	%r1, %r11, %r7, %r10;
	mul.lo.s32 	%r12, %r7, %r8;
	mov.u32 	%r13, %ntid.z;
	mul.lo.s32 	%r2, %r12, %r13;
$L__BB0_1:
	setp.ne.s32 	%p1, %r1, 0;
	@%p1 bra 	$L__BB0_3;
	mov.b32 	%r14, 0;
	st.shared.u32 	[_ZZ4edgePiS_S_S_S_E10quickBreak_$_0], %r14;
$L__BB0_3:
	bar.sync 	0;
	ld.global.u32 	%r15, [%rd5];
	setp.ge.s32 	%p2, %r1, %r15;
	@%p2 bra 	$L__BB0_9;
	mov.u32 	%r30, %r1;
$L__BB0_5:
	mul.wide.u32 	%rd15, %r30, 4;
	add.s64 	%rd6, %rd4, %rd15;
	ld.global.u32 	%r16, [%rd6];
	mul.wide.s32 	%rd16, %r16, 4;
	add.s64 	%rd7, %rd3, %rd16;
	ld.global.u32 	%r17, [%rd7];
	add.s64 	%rd8, %rd2, %rd15;
	ld.global.u32 	%r18, [%rd8];
	mul.wide.s32 	%rd17, %r18, 4;
	add.s64 	%rd18, %rd3, %rd17;
	ld.global.u32 	%r19, [%rd18];
	add.s64 	%rd9, %rd1, %rd15;
	ld.global.u32 	%r20, [%rd9];
	add.s32 	%r4, %r20, %r19;
	setp.le.s32 	%p3, %r17, %r4;
	@%p3 bra 	$L__BB0_8;
	atom.global.min.s32 	%r21, [%rd7], %r4;
	ld.global.u32 	%r22, [%rd8];
	mul.wide.s32 	%rd19, %r22, 4;
	add.s64 	%rd20, %rd3, %rd19;
	ld.global.u32 	%r23, [%rd20];
	ld.global.u32 	%r24, [%rd9];
	add.s32 	%r25, %r24, %r23;
	ld.global.u32 	%r26, [%rd6];
	mul.wide.s32 	%rd21, %r26, 4;
	add.s64 	%rd22, %rd3, %rd21;
	st.global.u32 	[%rd22], %r25;
	setp.eq.s32 	%p4, %r25, 0;
	@%p4 bra 	$L__BB0_8;
	mov.b32 	%r27, 1;
	st.shared.u32 	[_ZZ4edgePiS_S_S_S_E10quickBreak_$_0], %r27;
$L__BB0_8:
	add.s32 	%r30, %r30, %r2;
	ld.global.u32 	%r28, [%rd5];
	setp.lt.s32 	%p5, %r30, %r28;
	@%p5 bra 	$L__BB0_5;
$L__BB0_9:
	bar.sync 	0;
	ld.shared.u32 	%r29, [_ZZ4edgePiS_S_S_S_E10quickBreak_$_0];
	setp.ne.s32 	%p6, %r29, 0;
	@%p6 bra 	$L__BB0_1;
	ret;

}


// ===== COMPILED SASS (sm_100) =====

	.target	sm_100

	.elftype	@"ET_EXEC"


//--------------------- .note.nv.tkinfo           --------------------------
	.section	.note.nv.tkinfo,"",@"SHT_NOTE"
	.sectionflags	@"SHF_NOTE_NV_TKINFO"
	.tkinfo
        /*0018*/ 	.word	0x00000002
        /*0030*/ 	.string	""
        /*0030*/ 	.string	"ptxas"
        /*0030*/ 	.string	"Cuda compilation tools, release 13.0, V13.0.88"
        /*0030*/ 	.string	"Build cuda_13.0.r13.0/compiler.36424714_0"
        /*0030*/ 	.string	"-arch sm_100 -m 64 "



//--------------------- .note.nv.cuinfo           --------------------------
	.section	.note.nv.cuinfo,"",@"SHT_NOTE"
	.sectionflags	@"SHF_NOTE_NV_CUINFO"
        /*0018*/ 	.short	0x0002
        /*001a*/ 	.short	0x0064
        /*001c*/ 	.short	0x0082
	.zero		2


//--------------------- .nv.info                  --------------------------
	.section	.nv.info,"",@"SHT_CUDA_INFO"
	.align	4


	//----- nvinfo : EIATTR_REGCOUNT
	.align		4
        /*0000*/ 	.byte	0x04, 0x2f
        /*0002*/ 	.short	(.L_1 - .L_0)
	.align		4
.L_0:
        /*0004*/ 	.word	index@(_Z4edgePiS_S_S_S_)
        /*0008*/ 	.word	0x00000020


	//----- nvinfo : EIATTR_FRAME_SIZE
	.align		4
.L_1:
        /*000c*/ 	.byte	0x04, 0x11
        /*000e*/ 	.short	(.L_3 - .L_2)
	.align		4
.L_2:
        /*0010*/ 	.word	index@(_Z4edgePiS_S_S_S_)
        /*0014*/ 	.word	0x00000000


	//----- nvinfo : EIATTR_MIN_STACK_SIZE
	.align		4
.L_3:
        /*0018*/ 	.byte	0x04, 0x12
        /*001a*/ 	.short	(.L_5 - .L_4)
	.align		4
.L_4:
        /*001c*/ 	.word	index@(_Z4edgePiS_S_S_S_)
        /*0020*/ 	.word	0x00000000
.L_5:


//--------------------- .nv.compat                --------------------------
	.section	.nv.compat,"",@"SHT_CUDA_COMPAT_INFO"
	.align	4
        /*0000*/ 	.byte	0x02, 0x09, 0x00, 0x00, 0x02, 0x02, 0x01, 0x00, 0x02, 0x05, 0x05, 0x00, 0x03, 0x07, 0x01, 0x01
        /*0010*/ 	.byte	0x02, 0x03, 0x00, 0x00, 0x02, 0x06, 0x01, 0x00, 0x04, 0x0b, 0x08, 0x00, 0x09, 0x00, 0x00, 0x00
        /*0020*/ 	.byte	0x00, 0x00, 0x00, 0x00


//--------------------- .nv.info._Z4edgePiS_S_S_S_ --------------------------
	.section	.nv.info._Z4edgePiS_S_S_S_,"",@"SHT_CUDA_INFO"
	.sectionflags	@""
	.align	4


	//----- nvinfo : EIATTR_CUDA_API_VERSION
	.align		4
        /*0000*/ 	.byte	0x04, 0x37
        /*0002*/ 	.short	(.L_7 - .L_6)
.L_6:
        /*0004*/ 	.word	0x00000082


	//----- nvinfo : EIATTR_KPARAM_INFO
	.align		4
.L_7:
        /*0008*/ 	.byte	0x04, 0x17
        /*000a*/ 	.short	(.L_9 - .L_8)
.L_8:
        /*000c*/ 	.word	0x00000000
        /*0010*/ 	.short	0x0004
        /*0012*/ 	.short	0x0020
        /*0014*/ 	.byte	0x00, 0xf5, 0x21, 0x00


	//----- nvinfo : EIATTR_KPARAM_INFO
	.align		4
.L_9:
        /*0018*/ 	.byte	0x04, 0x17
        /*001a*/ 	.short	(.L_11 - .L_10)
.L_10:
        /*001c*/ 	.word	0x00000000
        /*0020*/ 	.short	0x0003
        /*0022*/ 	.short	0x0018
        /*0024*/ 	.byte	0x00, 0xf5, 0x21, 0x00


	//----- nvinfo : EIATTR_KPARAM_INFO
	.align		4
.L_11:
        /*0028*/ 	.byte	0x04, 0x17
        /*002a*/ 	.short	(.L_13 - .L_12)
.L_12:
        /*002c*/ 	.word	0x00000000
        /*0030*/ 	.short	0x0002
        /*0032*/ 	.short	0x0010
        /*0034*/ 	.byte	0x00, 0xf5, 0x21, 0x00


	//----- nvinfo : EIATTR_KPARAM_INFO
	.align		4
.L_13:
        /*0038*/ 	.byte	0x04, 0x17
        /*003a*/ 	.short	(.L_15 - .L_14)
.L_14:
        /*003c*/ 	.word	0x00000000
        /*0040*/ 	.short	0x0001
        /*0042*/ 	.short	0x0008
        /*0044*/ 	.byte	0x00, 0xf5, 0x21, 0x00


	//----- nvinfo : EIATTR_KPARAM_INFO
	.align		4
.L_15:
        /*0048*/ 	.byte	0x04, 0x17
        /*004a*/ 	.short	(.L_17 - .L_16)
.L_16:
        /*004c*/ 	.word	0x00000000
        /*0050*/ 	.short	0x0000
        /*0052*/ 	.short	0x0000
        /*0054*/ 	.byte	0x00, 0xf5, 0x21, 0x00


	//----- nvinfo : EIATTR_SPARSE_MMA_MASK
	.align		4
.L_17:
        /*0058*/ 	.byte	0x03, 0x50
        /*005a*/ 	.short	0x0000


	//----- nvinfo : EIATTR_MAXREG_COUNT
	.align		4
        /*005c*/ 	.byte	0x03, 0x1b
        /*005e*/ 	.short	0x00ff


	//----- nvinfo : EIATTR_NUM_BARRIERS
	.align		4
        /*0060*/ 	.byte	0x02, 0x4c
        /*0062*/ 	.byte	0x01
	.zero		1


	//----- nvinfo : EIATTR_MERCURY_ISA_VERSION
	.align		4
        /*0064*/ 	.byte	0x03, 0x5f
        /*0066*/ 	.short	0x0101


	//----- nvinfo : EIATTR_VRC_CTA_INIT_COUNT
	.align		4
        /*0068*/ 	.byte	0x02, 0x4a
	.zero		1
	.zero		1


	//----- nvinfo : EIATTR_EXIT_INSTR_OFFSETS
	.align		4
        /*006c*/ 	.byte	0x04, 0x1c
        /*006e*/ 	.short	(.L_19 - .L_18)


	//   ....[0]....
.L_18:
        /*0070*/ 	.word	0x00000460


	//----- nvinfo : EIATTR_CRS_STACK_SIZE
	.align		4
.L_19:
        /*0074*/ 	.byte	0x04, 0x1e
        /*0076*/ 	.short	(.L_21 - .L_20)
.L_20:
        /*0078*/ 	.word	0x00000000


	//----- nvinfo : EIATTR_CBANK_PARAM_SIZE
	.align		4
.L_21:
        /*007c*/ 	.byte	0x03, 0x19
        /*007e*/ 	.short	0x0028


	//----- nvinfo : EIATTR_PARAM_CBANK
	.align		4
        /*0080*/ 	.byte	0x04, 0x0a
        /*0082*/ 	.short	(.L_23 - .L_22)
	.align		4
.L_22:
        /*0084*/ 	.word	index@(.nv.constant0._Z4edgePiS_S_S_S_)
        /*0088*/ 	.short	0x0380
        /*008a*/ 	.short	0x0028


	//----- nvinfo : EIATTR_SW_WAR
	.align		4
.L_23:
        /*008c*/ 	.byte	0x04, 0x36
        /*008e*/ 	.short	(.L_25 - .L_24)
.L_24:
        /*0090*/ 	.word	0x00000008
.L_25:


//--------------------- .nv.callgraph             --------------------------
	.section	.nv.callgraph,"",@"SHT_CUDA_CALLGRAPH"
	.align	4
	.sectionentsize	8
	.align		4
        /*0000*/ 	.word	0x00000000
	.align		4
        /*0004*/ 	.word	0xffffffff
	.align		4
        /*0008*/ 	.word	0x00000000
	.align		4
        /*000c*/ 	.word	0xfffffffe
	.align		4
        /*0010*/ 	.word	0x00000000
	.align		4
        /*0014*/ 	.word	0xfffffffd
	.align		4
        /*0018*/ 	.word	0x00000000
	.align		4
        /*001c*/ 	.word	0xfffffffc


//--------------------- .text._Z4edgePiS_S_S_S_   --------------------------
	.section	.text._Z4edgePiS_S_S_S_,"ax",@progbits
	.align	128
        .global         _Z4edgePiS_S_S_S_
        .type           _Z4edgePiS_S_S_S_,@function
        .size           _Z4edgePiS_S_S_S_,(.L_x_7 - _Z4edgePiS_S_S_S_)
        .other          _Z4edgePiS_S_S_S_,@"STO_CUDA_ENTRY STV_DEFAULT"
_Z4edgePiS_S_S_S_:
.text._Z4edgePiS_S_S_S_:
[----:B------:R-:W-:Y:S01]  /*0000*/  LDC R1, c[0x0][0x37c] ;  /* 0x0000df00ff017b82 */ /* 0x000fe20000000800 */
[----:B------:R-:W0:Y:S01]  /*0010*/  S2R R0, SR_TID.Z ;  /* 0x0000000000007919 */ /* 0x000e220000002300 */
[----:B------:R-:W1:Y:S01]  /*0020*/  LDCU UR6, c[0x0][0x360] ;  /* 0x00006c00ff0677ac */ /* 0x000e620008000800 */
[----:B------:R-:W0:Y:S01]  /*0030*/  S2R R3, SR_TID.Y ;  /* 0x0000000000037919 */ /* 0x000e220000002200 */
[----:B------:R-:W1:Y:S01]  /*0040*/  LDCU UR7, c[0x0][0x364] ;  /* 0x00006c80ff0777ac */ /* 0x000e620008000800 */
[----:B------:R-:W2:Y:S01]  /*0050*/  S2R R5, SR_TID.X ;  /* 0x0000000000057919 */ /* 0x000ea20000002100 */
[----:B------:R-:W3:Y:S01]  /*0060*/  LDCU UR5, c[0x0][0x368] ;  /* 0x00006d00ff0577ac */ /* 0x000ee20008000800 */
[----:B------:R-:W4:Y:S01]  /*0070*/  LDCU.64 UR8, c[0x0][0x358] ;  /* 0x00006b00ff0877ac */ /* 0x000f220008000a00 */
[----:B-1----:R-:W-:-:S04]  /*0080*/  UIMAD UR4, UR6, UR7, URZ ;  /* 0x00000007060472a4 */ /* 0x002fc8000f8e02ff */
[----:B---3--:R-:W-:Y:S01]  /*0090*/  UIMAD UR4, UR4, UR5, URZ ;  /* 0x00000005040472a4 */ /* 0x008fe2000f8e02ff */
[----:B0-----:R-:W-:-:S04]  /*00a0*/  IMAD R0, R0, UR7, R3 ;  /* 0x0000000700007c24 */ /* 0x001fc8000f8e0203 */
[----:B--2-4-:R-:W-:-:S07]  /*00b0*/  IMAD R0, R0, UR6, R5 ;  /* 0x0000000600007c24 */ /* 0x014fce000f8e0205 */
.L_x_5:
[----:B------:R-:W-:Y:S01]  /*00c0*/  ISETP.NE.AND P0, PT, R0, RZ, PT ;  /* 0x000000ff0000720c */ /* 0x000fe20003f05270 */
[----:B0-----:R-:W0:-:S12]  /*00d0*/  LDC.64 R2, c[0x0][0x398] ;  /* 0x0000e600ff027b82 */ /* 0x001e180000000a00 */
[----:B------:R-:W1:Y:S01]  /*00e0*/  @!P0 S2R R5, SR_CgaCtaId ;  /* 0x0000000000058919 */ /* 0x000e620000008800 */
[----:B------:R-:W-:-:S04]  /*00f0*/  @!P0 MOV R4, 0x400 ;  /* 0x0000040000048802 */ /* 0x000fc80000000f00 */
[----:B-1----:R-:W-:-:S05]  /*0100*/  @!P0 LEA R4, R5, R4, 0x18 ;  /* 0x0000000405048211 */ /* 0x002fca00078ec0ff */
[----:B------:R1:W-:Y:S01]  /*0110*/  @!P0 STS [R4], RZ ;  /* 0x000000ff04008388 */ /* 0x0003e20000000800 */
[----:B------:R-:W-:Y:S06]  /*0120*/  BAR.SYNC.DEFER_BLOCKING 0x0 ;  /* 0x0000000000007b1d */ /* 0x000fec0000010000 */
[----:B0-----:R-:W2:Y:S01]  /*0130*/  LDG.E R5, desc[UR8][R2.64] ;  /* 0x0000000802057981 */ /* 0x001ea2000c1e1900 */
[----:B------:R-:W-:Y:S01]  /*0140*/  BSSY.RECONVERGENT B0, `(.L_x_0) ;  /* 0x000002a000007945 */ /* 0x000fe20003800200 */
[----:B--2---:R-:W-:-:S13]  /*0150*/  ISETP.GE.AND P0, PT, R0, R5, PT ;  /* 0x000000050000720c */ /* 0x004fda0003f06270 */
[----:B-1----:R-:W-:Y:S05]  /*0160*/  @P0 BRA `(.L_x_1) ;  /* 0x00000000009c0947 */ /* 0x002fea0003800000 */
[----:B------:R-:W0:Y:S01]  /*0170*/  LDC.64 R4, c[0x0][0x3a0] ;  /* 0x0000e800ff047b82 */ /* 0x000e220000000a00 */
[----:B------:R-:W-:-:S07]  /*0180*/  IMAD.MOV.U32 R19, RZ, RZ, R0 ;  /* 0x000000ffff137224 */ /* 0x000fce00078e0000 */
[----:B------:R-:W1:Y:S08]  /*0190*/  LDC.64 R6, c[0x0][0x390] ;  /* 0x0000e400ff067b82 */ /* 0x000e700000000a00 */
[----:B------:R-:W2:Y:S08]  /*01a0*/  LDC.64 R8, c[0x0][0x380] ;  /* 0x0000e000ff087b82 */ /* 0x000eb00000000a00 */
[----:B------:R-:W3:Y:S02]  /*01b0*/  LDC.64 R10, c[0x0][0x388] ;  /* 0x0000e200ff0a7b82 */ /* 0x000ee40000000a00 */
.L_x_4:
[----:B0-2---:R-:W-:-:S04]  /*01c0*/  IMAD.WIDE.U32 R16, R19, 0x4, R8 ;  /* 0x0000000413107825 */ /* 0x005fc800078e0008 */
[C---:B---3--:R-:W-:Y:S01]  /*01d0*/  IMAD.WIDE.U32 R12, R19.reuse, 0x4, R10 ;  /* 0x00000004130c7825 */ /* 0x048fe200078e000a */
[----:B------:R-:W0:Y:S04]  /*01e0*/  LDG.E R23, desc[UR8][R16.64] ;  /* 0x0000000810177981 */ /* 0x000e28000c1e1900 */
[----:B------:R-:W2:Y:S01]  /*01f0*/  LDG.E R21, desc[UR8][R12.64] ;  /* 0x000000080c157981 */ /* 0x000ea2000c1e1900 */
[----:B-1----:R-:W-:-:S05]  /*0200*/  IMAD.WIDE.U32 R14, R19, 0x4, R6 ;  /* 0x00000004130e7825 */ /* 0x002fca00078e0006 */
[----:B------:R-:W3:Y:S01]  /*0210*/  LDG.E R25, desc[UR8][R14.64] ;  /* 0x000000080e197981 */ /* 0x000ee2000c1e1900 */
[----:B0-----:R-:W-:-:S04]  /*0220*/  IMAD.WIDE R22, R23, 0x4, R4 ;  /* 0x0000000417167825 */ /* 0x001fc800078e0204 */
[----:B--2---:R-:W-:Y:S02]  /*0230*/  IMAD.WIDE R20, R21, 0x4, R4 ;  /* 0x0000000415147825 */ /* 0x004fe400078e0204 */
[----:B------:R-:W3:Y:S04]  /*0240*/  LDG.E R22, desc[UR8][R22.64] ;  /* 0x0000000816167981 */ /* 0x000ee8000c1e1900 */
[----:B------:R-:W2:Y:S01]  /*0250*/  LDG.E R18, desc[UR8][R20.64] ;  /* 0x0000000814127981 */ /* 0x000ea2000c1e1900 */
[----:B------:R-:W-:Y:S01]  /*0260*/  BSSY.RECONVERGENT B1, `(.L_x_2) ;  /* 0x0000013000017945 */ /* 0x000fe20003800200 */
[----:B---3--:R-:W-:-:S04]  /*0270*/  IADD3 R29, PT, PT, R22, R25, RZ ;  /* 0x00000019161d7210 */ /* 0x008fc80007ffe0ff */
[----:B--2---:R-:W-:-:S13]  /*0280*/  ISETP.GT.AND P0, PT, R18, R29, PT ;  /* 0x0000001d1200720c */ /* 0x004fda0003f04270 */
[----:B------:R-:W-:Y:S05]  /*0290*/  @!P0 BRA `(.L_x_3) ;  /* 0x00000000003c8947 */ /* 0x000fea0003800000 */
[----:B------:R0:W-:Y:S04]  /*02a0*/  REDG.E.MIN.S32.STRONG.GPU desc[UR8][R20.64], R29 ;  /* 0x0000001d1400798e */ /* 0x0001e8000c92e308 */
[----:B------:R-:W2:Y:S04]  /*02b0*/  LDG.E R23, desc[UR8][R16.64] ;  /* 0x0000000810177981 */ /* 0x000ea8000c1e1900 */
[----:B------:R-:W3:Y:S04]  /*02c0*/  LDG.E R15, desc[UR8][R14.64] ;  /* 0x000000080e0f7981 */ /* 0x000ee8000c1e1900 */
[----:B------:R-:W4:Y:S01]  /*02d0*/  LDG.E R25, desc[UR8][R12.64] ;  /* 0x000000080c197981 */ /* 0x000f22000c1e1900 */
[----:B--2---:R-:W-:-:S06]  /*02e0*/  IMAD.WIDE R22, R23, 0x4, R4 ;  /* 0x0000000417167825 */ /* 0x004fcc00078e0204 */
[----:B------:R-:W3:Y:S01]  /*02f0*/  LDG.E R22, desc[UR8][R22.64] ;  /* 0x0000000816167981 */ /* 0x000ee2000c1e1900 */
[----:B----4-:R-:W-:-:S04]  /*0300*/  IMAD.WIDE R24, R25, 0x4, R4 ;  /* 0x0000000419187825 */ /* 0x010fc800078e0204 */
[----:B---3--:R-:W-:-:S05]  /*0310*/  IMAD.IADD R27, R22, 0x1, R15 ;  /* 0x00000001161b7824 */ /* 0x008fca00078e020f */
[----:B------:R-:W-:-:S13]  /*0320*/  ISETP.NE.AND P0, PT, R27, RZ, PT ;  /* 0x000000ff1b00720c */ /* 0x000fda0003f05270 */
[----:B------:R-:W1:Y:S01]  /*0330*/  @P0 S2R R28, SR_CgaCtaId ;  /* 0x00000000001c0919 */ /* 0x000e620000008800 */
[----:B------:R-:W-:Y:S02]  /*0340*/  @P0 MOV R26, 0x400 ;  /* 0x00000400001a0802 */ /* 0x000fe40000000f00 */
[----:B------:R-:W-:Y:S01]  /*0350*/  @P0 MOV R18, 0x1 ;  /* 0x0000000100120802 */ /* 0x000fe20000000f00 */
[----:B------:R0:W-:Y:S01]  /*0360*/  STG.E desc[UR8][R24.64], R27 ;  /* 0x0000001b18007986 */ /* 0x0001e2000c101908 */
[----:B-1----:R-:W-:-:S05]  /*0370*/  @P0 LEA R17, R28, R26, 0x18 ;  /* 0x0000001a1c110211 */ /* 0x002fca00078ec0ff */
[----:B------:R0:W-:Y:S02]  /*0380*/  @P0 STS [R17], R18 ;  /* 0x0000001211000388 */ /* 0x0001e40000000800 */
.L_x_3:
[----:B------:R-:W-:Y:S05]  /*0390*/  BSYNC.RECONVERGENT B1 ;  /* 0x0000000000017941 */ /* 0x000fea0003800200 */
.L_x_2:
[----:B------:R-:W2:Y:S01]  /*03a0*/  LDG.E R12, desc[UR8][R2.64] ;  /* 0x00000008020c7981 */ /* 0x000ea2000c1e1900 */
[----:B------:R-:W-:-:S05]  /*03b0*/  VIADD R19, R19, UR4 ;  /* 0x0000000413137c36 */ /* 0x000fca0008000000 */
[----:B--2---:R-:W-:-:S13]  /*03c0*/  ISETP.GE.AND P0, PT, R19, R12, PT ;  /* 0x0000000c1300720c */ /* 0x004fda0003f06270 */
[----:B------:R-:W-:Y:S05]  /*03d0*/  @!P0 BRA `(.L_x_4) ;  /* 0xfffffffc00788947 */ /* 0x000fea000383ffff */
.L_x_1:
[----:B------:R-:W-:Y:S05]  /*03e0*/  BSYNC.RECONVERGENT B0 ;  /* 0x0000000000007941 */ /* 0x000fea0003800200 */
.L_x_0:
[----:B------:R-:W1:Y:S08]  /*03f0*/  S2UR UR6, SR_CgaCtaId ;  /* 0x00000000000679c3 */ /* 0x000e700000008800 */
[----:B------:R-:W-:Y:S06]  /*0400*/  BAR.SYNC.DEFER_BLOCKING 0x0 ;  /* 0x0000000000007b1d */ /* 0x000fec0000010000 */
[----:B------:R-:W-:-:S02]  /*0410*/  UMOV UR5, 0x400 ;  /* 0x0000040000057882 */ /* 0x000fc40000000000 */
[----:B-1----:R-:W-:-:S09]  /*0420*/  ULEA UR5, UR6, UR5, 0x18 ;  /* 0x0000000506057291 */ /* 0x002fd2000f8ec0ff */
[----:B------:R-:W1:Y:S02]  /*0430*/  LDS R2, [UR5] ;  /* 0x00000005ff027984 */ /* 0x000e640008000800 */
[----:B-1----:R-:W-:-:S13]  /*0440*/  ISETP.NE.AND P0, PT, R2, RZ, PT ;  /* 0x000000ff0200720c */ /* 0x002fda0003f05270 */
[----:B------:R-:W-:Y:S05]  /*0450*/  @P0 BRA `(.L_x_5) ;  /* 0xfffffffc00180947 */ /* 0x000fea000383ffff */
[----:B------:R-:W-:Y:S05]  /*0460*/  EXIT ;  /* 0x000000000000794d */ /* 0x000fea0003800000 */
.L_x_6:
[----:B------:R-:W-:-:S00]  /*0470*/  BRA `(.L_x_6) ;  /* 0xfffffffc00fc7947 */ /* 0x000fc0000383ffff */
[----:B------:R-:W-:-:S00]  /*0480*/  NOP ;  /* 0x0000000000007918 */ /* 0x000fc00000000000 */
[----:B------:R-:W-:-:S00]  /*0490*/  NOP ;  /* 0x0000000000007918 */ /* 0x000fc00000000000 */
[----:B------:R-:W-:-:S00]  /*04a0*/  NOP ;  /* 0x0000000000007918 */ /* 0x000fc00000000000 */
[----:B------:R-:W-:-:S00]  /*04b0*/  NOP ;  /* 0x0000000000007918 */ /* 0x000fc00000000000 */
[----:B------:R-:W-:-:S00]  /*04c0*/  NOP ;  /* 0x0000000000007918 */ /* 0x000fc00000000000 */
[----:B------:R-:W-:-:S00]  /*04d0*/  NOP ;  /* 0x0000000000007918 */ /* 0x000fc00000000000 */
[----:B------:R-:W-:-:S00]  /*04e0*/  NOP ;  /* 0x0000000000007918 */ /* 0x000fc00000000000 */
[----:B------:R-:W-:-:S00]  /*04f0*/  NOP ;  /* 0x0000000000007918 */ /* 0x000fc00000000000 */
.L_x_7:


//--------------------- .nv.shared._Z4edgePiS_S_S_S_ --------------------------
	.section	.nv.shared._Z4edgePiS_S_S_S_,"aw",@nobits
	.sectionflags	@""
	.align	4
.nv.shared._Z4edgePiS_S_S_S_:
	.zero		1028


//--------------------- .nv.shared.reserved.0     --------------------------
	.section	.nv.shared.reserved.0,"aw",@nobits
	.weak		__nv_reservedSMEM_offset_0_alias
	.size		__nv_reservedSMEM_offset_0_alias, 0, 64
	.other		__nv_reservedSMEM_offset_0_alias,@"STO_CUDA_RESERVED_SHARED STV_DEFAULT"
__nv_reservedSMEM_offset_0_alias:
	.zero		0
	.zero		64


//--------------------- .nv.constant0._Z4edgePiS_S_S_S_ --------------------------
	.section	.nv.constant0._Z4edgePiS_S_S_S_,"a",@progbits
	.sectionflags	@""
	.align	4
.nv.constant0._Z4edgePiS_S_S_S_:
	.zero		936


//--------------------- SYMBOLS --------------------------

	.type		.nv.reservedSmem.offset0,@object
	.size		.nv.reservedSmem.offset0,0x4
	.type		.nv.reservedSmem.cap,@object
	.size		.nv.reservedSmem.cap,0x4
